//
// Generated by NVIDIA NVVM Compiler
//
// Compiler Build ID: CL-36424714
// Cuda compilation tools, release 13.0, V13.0.88
// Based on NVVM 20.0.0
//

.version 9.0
.target sm_100
.address_size 64

	// .globl	_Z4testPKiS0_PiPji

.visible .entry _Z4testPKiS0_PiPji(
	.param .u64 .ptr .align 1 _Z4testPKiS0_PiPji_param_0,
	.param .u64 .ptr .align 1 _Z4testPKiS0_PiPji_param_1,
	.param .u64 .ptr .align 1 _Z4testPKiS0_PiPji_param_2,
	.param .u64 .ptr .align 1 _Z4testPKiS0_PiPji_param_3,
	.param .u32 _Z4testPKiS0_PiPji_param_4
)
{
	.reg .pred 	%p<3>;
	.reg .b32 	%r<11>;
	.reg .b64 	%rd<15>;

	ld.param.u64 	%rd1, [_Z4testPKiS0_PiPji_param_0];
	ld.param.u64 	%rd2, [_Z4testPKiS0_PiPji_param_1];
	ld.param.u64 	%rd3, [_Z4testPKiS0_PiPji_param_2];
	ld.param.u64 	%rd4, [_Z4testPKiS0_PiPji_param_3];
	ld.param.u32 	%r6, [_Z4testPKiS0_PiPji_param_4];
	// begin inline asm
	mov.u32 %r5, %smid;
	// end inline asm
	mov.u32 	%r2, %tid.x;
	mov.u32 	%r3, %ctaid.x;
	mov.u32 	%r7, %ntid.x;
	mad.lo.s32 	%r4, %r3, %r7, %r2;
	setp.ge.s32 	%p1, %r4, %r6;
	@%p1 bra 	$L__BB0_2;
	cvta.to.global.u64 	%rd5, %rd1;
	cvta.to.global.u64 	%rd6, %rd2;
	cvta.to.global.u64 	%rd7, %rd3;
	mul.wide.s32 	%rd8, %r4, 4;
	add.s64 	%rd9, %rd5, %rd8;
	ld.global.nc.u32 	%r8, [%rd9];
	add.s64 	%rd10, %rd6, %rd8;
	ld.global.nc.u32 	%r9, [%rd10];
	add.s32 	%r10, %r9, %r8;
	add.s64 	%rd11, %rd7, %rd8;
	st.global.u32 	[%rd11], %r10;
$L__BB0_2:
	setp.ne.s32 	%p2, %r2, 0;
	@%p2 bra 	$L__BB0_4;
	cvta.to.global.u64 	%rd12, %rd4;
	mul.wide.u32 	%rd13, %r3, 4;
	add.s64 	%rd14, %rd12, %rd13;
	st.global.u32 	[%rd14], %r5;
$L__BB0_4:
	ret;

}


// ===== COMPILED SASS (sm_100) =====

	.target	sm_100

	.elftype	@"ET_EXEC"


//--------------------- .note.nv.tkinfo           --------------------------
	.section	.note.nv.tkinfo,"",@"SHT_NOTE"
	.sectionflags	@"SHF_NOTE_NV_TKINFO"
	.tkinfo
        /*0018*/ 	.word	0x00000002
        /*0030*/ 	.string	""
        /*0030*/ 	.string	"ptxas"
        /*0030*/ 	.string	"Cuda compilation tools, release 13.0, V13.0.88"
        /*0030*/ 	.string	"Build cuda_13.0.r13.0/compiler.36424714_0"
        /*0030*/ 	.string	"-arch sm_100 -m 64 "



//--------------------- .note.nv.cuinfo           --------------------------
	.section	.note.nv.cuinfo,"",@"SHT_NOTE"
	.sectionflags	@"SHF_NOTE_NV_CUINFO"
        /*0018*/ 	.short	0x0002
        /*001a*/ 	.short	0x0064
        /*001c*/ 	.short	0x0082
	.zero		2


//--------------------- .nv.info                  --------------------------
	.section	.nv.info,"",@"SHT_CUDA_INFO"
	.align	4


	//----- nvinfo : EIATTR_REGCOUNT
	.align		4
        /*0000*/ 	.byte	0x04, 0x2f
        /*0002*/ 	.short	(.L_1 - .L_0)
	.align		4
.L_0:
        /*0004*/ 	.word	index@(_Z4testPKiS0_PiPji)
        /*0008*/ 	.word	0x00000010


	//----- nvinfo : EIATTR_FRAME_SIZE
	.align		4
.L_1:
        /*000c*/ 	.byte	0x04, 0x11
        /*000e*/ 	.short	(.L_3 - .L_2)
	.align		4
.L_2:
        /*0010*/ 	.word	index@(_Z4testPKiS0_PiPji)
        /*0014*/ 	.word	0x00000000


	//----- nvinfo : EIATTR_MIN_STACK_SIZE
	.align		4
.L_3:
        /*0018*/ 	.byte	0x04, 0x12
        /*001a*/ 	.short	(.L_5 - .L_4)
	.align		4
.L_4:
        /*001c*/ 	.word	index@(_Z4testPKiS0_PiPji)
        /*0020*/ 	.word	0x00000000
.L_5:


//--------------------- .nv.compat                --------------------------
	.section	.nv.compat,"",@"SHT_CUDA_COMPAT_INFO"
	.align	4
        /*0000*/ 	.byte	0x02, 0x09, 0x00, 0x00, 0x02, 0x02, 0x01, 0x00, 0x02, 0x05, 0x05, 0x00, 0x03, 0x07, 0x01, 0x01
        /*0010*/ 	.byte	0x02, 0x03, 0x00, 0x00, 0x02, 0x06, 0x01, 0x00, 0x04, 0x0b, 0x08, 0x00, 0x09, 0x00, 0x00, 0x00
        /*0020*/ 	.byte	0x00, 0x00, 0x00, 0x00


//--------------------- .nv.info._Z4testPKiS0_PiPji --------------------------
	.section	.nv.info._Z4testPKiS0_PiPji,"",@"SHT_CUDA_INFO"
	.sectionflags	@""
	.align	4


	//----- nvinfo : EIATTR_CUDA_API_VERSION
	.align		4
        /*0000*/ 	.byte	0x04, 0x37
        /*0002*/ 	.short	(.L_7 - .L_6)
.L_6:
        /*0004*/ 	.word	0x00000082


	//----- nvinfo : EIATTR_KPARAM_INFO
	.align		4
.L_7:
        /*0008*/ 	.byte	0x04, 0x17
        /*000a*/ 	.short	(.L_9 - .L_8)
.L_8:
        /*000c*/ 	.word	0x00000000
        /*0010*/ 	.short	0x0004
        /*0012*/ 	.short	0x0020
        /*0014*/ 	.byte	0x00, 0xf0, 0x11, 0x00


	//----- nvinfo : EIATTR_KPARAM_INFO
	.align		4
.L_9:
        /*0018*/ 	.byte	0x04, 0x17
        /*001a*/ 	.short	(.L_11 - .L_10)
.L_10:
        /*001c*/ 	.word	0x00000000
        /*0020*/ 	.short	0x0003
        /*0022*/ 	.short	0x0018
        /*0024*/ 	.byte	0x00, 0xf5, 0x21, 0x00


	//----- nvinfo : EIATTR_KPARAM_INFO
	.align		4
.L_11:
        /*0028*/ 	.byte	0x04, 0x17
        /*002a*/ 	.short	(.L_13 - .L_12)
.L_12:
        /*002c*/ 	.word	0x00000000
        /*0030*/ 	.short	0x0002
        /*0032*/ 	.short	0x0010
        /*0034*/ 	.byte	0x00, 0xf5, 0x21, 0x00


	//----- nvinfo : EIATTR_KPARAM_INFO
	.align		4
.L_13:
        /*0038*/ 	.byte	0x04, 0x17
        /*003a*/ 	.short	(.L_15 - .L_14)
.L_14:
        /*003c*/ 	.word	0x00000000
        /*0040*/ 	.short	0x0001
        /*0042*/ 	.short	0x0008
        /*0044*/ 	.byte	0x00, 0xf5, 0x21, 0x00


	//----- nvinfo : EIATTR_KPARAM_INFO
	.align		4
.L_15:
        /*0048*/ 	.byte	0x04, 0x17
        /*004a*/ 	.short	(.L_17 - .L_16)
.L_16:
        /*004c*/ 	.word	0x00000000
        /*0050*/ 	.short	0x0000
        /*0052*/ 	.short	0x0000
        /*0054*/ 	.byte	0x00, 0xf5, 0x21, 0x00


	//----- nvinfo : EIATTR_SPARSE_MMA_MASK
	.align		4
.L_17:
        /*0058*/ 	.byte	0x03, 0x50
        /*005a*/ 	.short	0x0000


	//----- nvinfo : EIATTR_MAXREG_COUNT
	.align		4
        /*005c*/ 	.byte	0x03, 0x1b
        /*005e*/ 	.short	0x00ff


	//----- nvinfo : EIATTR_MERCURY_ISA_VERSION
	.align		4
        /*0060*/ 	.byte	0x03, 0x5f
        /*0062*/ 	.short	0x0101


	//----- nvinfo : EIATTR_VRC_CTA_INIT_COUNT
	.align		4
        /*0064*/ 	.byte	0x02, 0x4a
	.zero		1
	.zero		1


	//----- nvinfo : EIATTR_EXIT_INSTR_OFFSETS
	.align		4
        /*0068*/ 	.byte	0x04, 0x1c
        /*006a*/ 	.short	(.L_19 - .L_18)


	//   ....[0]....
.L_18:
        /*006c*/ 	.word	0x00000170


	//   ....[1]....
        /*0070*/ 	.word	0x000001b0


	//----- nvinfo : EIATTR_CRS_STACK_SIZE
	.align		4
.L_19:
        /*0074*/ 	.byte	0x04, 0x1e
        /*0076*/ 	.short	(.L_21 - .L_20)
.L_20:
        /*0078*/ 	.word	0x00000000


	//----- nvinfo : EIATTR_CBANK_PARAM_SIZE
	.align		4
.L_21:
        /*007c*/ 	.byte	0x03, 0x19
        /*007e*/ 	.short	0x0024


	//----- nvinfo : EIATTR_PARAM_CBANK
	.align		4
        /*0080*/ 	.byte	0x04, 0x0a
        /*0082*/ 	.short	(.L_23 - .L_22)
	.align		4
.L_22:
        /*0084*/ 	.word	index@(.nv.constant0._Z4testPKiS0_PiPji)
        /*0088*/ 	.short	0x0380
        /*008a*/ 	.short	0x0024


	//----- nvinfo : EIATTR_SW_WAR
	.align		4
.L_23:
        /*008c*/ 	.byte	0x04, 0x36
        /*008e*/ 	.short	(.L_25 - .L_24)
.L_24:
        /*0090*/ 	.word	0x00000008
.L_25:


//--------------------- .nv.callgraph             --------------------------
	.section	.nv.callgraph,"",@"SHT_CUDA_CALLGRAPH"
	.align	4
	.sectionentsize	8
	.align		4
        /*0000*/ 	.word	0x00000000
	.align		4
        /*0004*/ 	.word	0xffffffff
	.align		4
        /*0008*/ 	.word	0x00000000
	.align		4
        /*000c*/ 	.word	0xfffffffe
	.align		4
        /*0010*/ 	.word	0x00000000
	.align		4
        /*0014*/ 	.word	0xfffffffd
	.align		4
        /*0018*/ 	.word	0x00000000
	.align		4
        /*001c*/ 	.word	0xfffffffc


//--------------------- .text._Z4testPKiS0_PiPji  --------------------------
	.section	.text._Z4testPKiS0_PiPji,"ax",@progbits
	.align	128
        .global         _Z4testPKiS0_PiPji
        .type           _Z4testPKiS0_PiPji,@function
        .size           _Z4testPKiS0_PiPji,(.L_x_3 - _Z4testPKiS0_PiPji)
        .other          _Z4testPKiS0_PiPji,@"STO_CUDA_ENTRY STV_DEFAULT"
_Z4testPKiS0_PiPji:
.text._Z4testPKiS0_PiPji:
[----:B------:R-:W-:Y:S01]  /*0000*/  LDC R1, c[0x0][0x37c] ;  /* 0x0000df00ff017b82 */ /* 0x000fe20000000800 */
[----:B------:R-:W0:Y:S01]  /*0010*/  S2R R0, SR_TID.X ;  /* 0x0000000000007919 */ /* 0x000e220000002100 */
[----:B------:R-:W1:Y:S01]  /*0020*/  LDCU UR5, c[0x0][0x3a0] ;  /* 0x00007400ff0577ac */ /* 0x000e620008000800 */
[----:B------:R-:W-:Y:S01]  /*0030*/  BSSY.RECONVERGENT B0, `(.L_x_0) ;  /* 0x0000013000007945 */ /* 0x000fe20003800200 */
[----:B------:R-:W2:Y:S01]  /*0040*/  S2R R13, SR_CTAID.X ;  /* 0x00000000000d7919 */ /* 0x000ea20000002500 */
[----:B------:R-:W3:Y:S01]  /*0050*/  S2R R11, SR_VIRTUALSMID ;  /* 0x00000000000b7919 */ /* 0x000ee20000004300 */
[----:B------:R-:W2:Y:S01]  /*0060*/  LDCU UR4, c[0x0][0x360] ;  /* 0x00006c00ff0477ac */ /* 0x000ea20008000800 */
[----:B0-----:R-:W-:Y:S01]  /*0070*/  ISETP.NE.AND P1, PT, R0, RZ, PT ;  /* 0x000000ff0000720c */ /* 0x001fe20003f25270 */
[----:B--2---:R-:W-:-:S05]  /*0080*/  IMAD R9, R13, UR4, R0 ;  /* 0x000000040d097c24 */ /* 0x004fca000f8e0200 */
[----:B-1----:R-:W-:Y:S01]  /*0090*/  ISETP.GE.AND P0, PT, R9, UR5, PT ;  /* 0x0000000509007c0c */ /* 0x002fe2000bf06270 */
[----:B------:R-:W0:-:S12]  /*00a0*/  LDCU.64 UR4, c[0x0][0x358] ;  /* 0x00006b00ff0477ac */ /* 0x000e180008000a00 */
[----:B---3--:R-:W-:Y:S05]  /*00b0*/  @P0 BRA `(.L_x_1) ;  /* 0x0000000000280947 */ /* 0x008fea0003800000 */
[----:B------:R-:W1:Y:S08]  /*00c0*/  LDC.64 R2, c[0x0][0x380] ;  /* 0x0000e000ff027b82 */ /* 0x000e700000000a00 */
[----:B------:R-:W2:Y:S08]  /*00d0*/  LDC.64 R4, c[0x0][0x388] ;  /* 0x0000e200ff047b82 */ /* 0x000eb00000000a00 */
[----:B------:R-:W3:Y:S01]  /*00e0*/  LDC.64 R6, c[0x0][0x390] ;  /* 0x0000e400ff067b82 */ /* 0x000ee20000000a00 */
[----:B-1----:R-:W-:-:S06]  /*00f0*/  IMAD.WIDE R2, R9, 0x4, R2 ;  /* 0x0000000409027825 */ /* 0x002fcc00078e0202 */
[----:B0-----:R-:W4:Y:S01]  /*0100*/  LDG.E.CONSTANT R2, desc[UR4][R2.64] ;  /* 0x0000000402027981 */ /* 0x001f22000c1e9900 */
[----:B--2---:R-:W-:-:S06]  /*0110*/  IMAD.WIDE R4, R9, 0x4, R4 ;  /* 0x0000000409047825 */ /* 0x004fcc00078e0204 */
[----:B------:R-:W4:Y:S01]  /*0120*/  LDG.E.CONSTANT R5, desc[UR4][R4.64] ;  /* 0x0000000404057981 */ /* 0x000f22000c1e9900 */
[----:B---3--:R-:W-:Y:S01]  /*0130*/  IMAD.WIDE R6, R9, 0x4, R6 ;  /* 0x0000000409067825 */ /* 0x008fe200078e0206 */
[----:B----4-:R-:W-:-:S05]  /*0140*/  IADD3 R9, PT, PT, R2, R5, RZ ;  /* 0x0000000502097210 */ /* 0x010fca0007ffe0ff */
[----:B------:R1:W-:Y:S02]  /*0150*/  STG.E desc[UR4][R6.64], R9 ;  /* 0x0000000906007986 */ /* 0x0003e4000c101904 */
.L_x_1:
[----:B0-----:R-:W-:Y:S05]  /*0160*/  BSYNC.RECONVERGENT B0 ;  /* 0x0000000000007941 */ /* 0x001fea0003800200 */
.L_x_0:
[----:B------:R-:W-:Y:S05]  /*0170*/  @P1 EXIT ;  /* 0x000000000000194d */ /* 0x000fea0003800000 */
[----:B------:R-:W0:Y:S02]  /*0180*/  LDC.64 R2, c[0x0][0x398] ;  /* 0x0000e600ff027b82 */ /* 0x000e240000000a00 */
[----:B0-----:R-:W-:-:S05]  /*0190*/  IMAD.WIDE.U32 R2, R13, 0x4, R2 ;  /* 0x000000040d027825 */ /* 0x001fca00078e0002 */
[----:B------:R-:W-:Y:S01]  /*01a0*/  STG.E desc[UR4][R2.64], R11 ;  /* 0x0000000b02007986 */ /* 0x000fe2000c101904 */
[----:B------:R-:W-:Y:S05]  /*01b0*/  EXIT ;  /* 0x000000000000794d */ /* 0x000fea0003800000 */
.L_x_2:
[----:B------:R-:W-:-:S00]  /*01c0*/  BRA `(.L_x_2) ;  /* 0xfffffffc00fc7947 */ /* 0x000fc0000383ffff */
[----:B------:R-:W-:-:S00]  /*01d0*/  NOP ;  /* 0x0000000000007918 */ /* 0x000fc00000000000 */
        /* <DEDUP_REMOVED lines=10> */
.L_x_3:


//--------------------- .nv.shared.reserved.0     --------------------------
	.section	.nv.shared.reserved.0,"aw",@nobits
	.weak		__nv_reservedSMEM_offset_0_alias
	.size		__nv_reservedSMEM_offset_0_alias, 0, 64
	.other		__nv_reservedSMEM_offset_0_alias,@"STO_CUDA_RESERVED_SHARED STV_DEFAULT"
__nv_reservedSMEM_offset_0_alias:
	.zero		0
	.zero		64


//--------------------- .nv.constant0._Z4testPKiS0_PiPji --------------------------
	.section	.nv.constant0._Z4testPKiS0_PiPji,"a",@progbits
	.sectionflags	@""
	.align	4
.nv.constant0._Z4testPKiS0_PiPji:
	.zero		932


//--------------------- SYMBOLS --------------------------

	.type		.nv.reservedSmem.offset0,@object
	.size		.nv.reservedSmem.offset0,0x4
